	.headerflags	@"EF_CUDA_TEXMODE_UNIFIED EF_CUDA_64BIT_ADDRESS EF_CUDA_ACCELERATORS EF_CUDA_SM90 EF_CUDA_VIRTUAL_SM(EF_CUDA_SM90)"
	.elftype	@"ET_EXEC"


//--------------------- .nv.info                  --------------------------
	.section	.nv.info,"",@"SHT_CUDA_INFO"
	.align	4


	//----- nvinfo : EIATTR_REGCOUNT
	.align		4
        /*0000*/ 	.byte	0x04, 0x2f
        /*0002*/ 	.short	(.L_3 - .L_2)
	.align		4
.L_2:
        /*0004*/ 	.word	index@(triton_poi_fused__native_batch_norm_legit_no_training_53)
        /*0008*/ 	.word	0x0000001e


	//----- nvinfo : EIATTR_MIN_STACK_SIZE
	.align		4
.L_3:
        /*000c*/ 	.byte	0x04, 0x12
        /*000e*/ 	.short	(.L_5 - .L_4)
	.align		4
.L_4:
        /*0010*/ 	.word	index@(triton_poi_fused__native_batch_norm_legit_no_training_53)
        /*0014*/ 	.word	0x00000000


	//----- nvinfo : EIATTR_FRAME_SIZE
	.align		4
.L_5:
        /*0018*/ 	.byte	0x04, 0x11
        /*001a*/ 	.short	(.L_7 - .L_6)
	.align		4
.L_6:
        /*001c*/ 	.word	index@(triton_poi_fused__native_batch_norm_legit_no_training_53)
        /*0020*/ 	.word	0x00000000


	//----- nvinfo : EIATTR_MIN_STACK_SIZE
	.align		4
.L_7:
        /*0024*/ 	.byte	0x04, 0x12
        /*0026*/ 	.short	(.L_9 - .L_8)
	.align		4
.L_8:
        /*0028*/ 	.word	index@(triton_poi_fused__native_batch_norm_legit_no_training_53)
        /*002c*/ 	.word	0x00000000
.L_9:


//--------------------- .nv.info.triton_poi_fused__native_batch_norm_legit_no_training_53 --------------------------
	.section	.nv.info.triton_poi_fused__native_batch_norm_legit_no_training_53,"",@"SHT_CUDA_INFO"
	.sectionflags	@""
	.align	4


	//----- nvinfo : EIATTR_CUDA_API_VERSION
	.align		4
        /*0000*/ 	.byte	0x04, 0x37
        /*0002*/ 	.short	(.L_11 - .L_10)
.L_10:
        /*0004*/ 	.word	0x0000007c


	//----- nvinfo : EIATTR_KPARAM_INFO
	.align		4
.L_11:
        /*0008*/ 	.byte	0x04, 0x17
        /*000a*/ 	.short	(.L_13 - .L_12)
.L_12:
        /*000c*/ 	.word	0x00000000
        /*0010*/ 	.short	0x0006
        /*0012*/ 	.short	0x0030
        /*0014*/ 	.byte	0x00, 0xf0, 0x11, 0x00


	//----- nvinfo : EIATTR_KPARAM_INFO
	.align		4
.L_13:
        /*0018*/ 	.byte	0x04, 0x17
        /*001a*/ 	.short	(.L_15 - .L_14)
.L_14:
        /*001c*/ 	.word	0x00000000
        /*0020*/ 	.short	0x0005
        /*0022*/ 	.short	0x0028
        /*0024*/ 	.byte	0x00, 0xf4, 0x21, 0x00


	//----- nvinfo : EIATTR_KPARAM_INFO
	.align		4
.L_15:
        /*0028*/ 	.byte	0x04, 0x17
        /*002a*/ 	.short	(.L_17 - .L_16)
.L_16:
        /*002c*/ 	.word	0x00000000
        /*0030*/ 	.short	0x0004
        /*0032*/ 	.short	0x0020
        /*0034*/ 	.byte	0x00, 0xf4, 0x21, 0x00


	//----- nvinfo : EIATTR_KPARAM_INFO
	.align		4
.L_17:
        /*0038*/ 	.byte	0x04, 0x17
        /*003a*/ 	.short	(.L_19 - .L_18)
.L_18:
        /*003c*/ 	.word	0x00000000
        /*0040*/ 	.short	0x0003
        /*0042*/ 	.short	0x0018
        /*0044*/ 	.byte	0x00, 0xf4, 0x21, 0x00


	//----- nvinfo : EIATTR_KPARAM_INFO
	.align		4
.L_19:
        /*0048*/ 	.byte	0x04, 0x17
        /*004a*/ 	.short	(.L_21 - .L_20)
.L_20:
        /*004c*/ 	.word	0x00000000
        /*0050*/ 	.short	0x0002
        /*0052*/ 	.short	0x0010
        /*0054*/ 	.byte	0x00, 0xf4, 0x21, 0x00


	//----- nvinfo : EIATTR_KPARAM_INFO
	.align		4
.L_21:
        /*0058*/ 	.byte	0x04, 0x17
        /*005a*/ 	.short	(.L_23 - .L_22)
.L_22:
        /*005c*/ 	.word	0x00000000
        /*0060*/ 	.short	0x0001
        /*0062*/ 	.short	0x0008
        /*0064*/ 	.byte	0x00, 0xf4, 0x21, 0x00


	//----- nvinfo : EIATTR_KPARAM_INFO
	.align		4
.L_23:
        /*0068*/ 	.byte	0x04, 0x17
        /*006a*/ 	.short	(.L_25 - .L_24)
.L_24:
        /*006c*/ 	.word	0x00000000
        /*0070*/ 	.short	0x0000
        /*0072*/ 	.short	0x0000
        /*0074*/ 	.byte	0x00, 0xf4, 0x21, 0x00


	//----- nvinfo : EIATTR_SPARSE_MMA_MASK
	.align		4
.L_25:
        /*0078*/ 	.byte	0x03, 0x50
        /*007a*/ 	.short	0x0000


	//----- nvinfo : EIATTR_MAXREG_COUNT
	.align		4
        /*007c*/ 	.byte	0x03, 0x1b
        /*007e*/ 	.short	0x00ff


	//----- nvinfo : EIATTR_EXIT_INSTR_OFFSETS
	.align		4
        /*0080*/ 	.byte	0x04, 0x1c
        /*0082*/ 	.short	(.L_27 - .L_26)


	//   ....[0]....
.L_26:
        /*0084*/ 	.word	0x00000530


	//----- nvinfo : EIATTR_REQNTID
	.align		4
.L_27:
        /*0088*/ 	.byte	0x04, 0x10
        /*008a*/ 	.short	(.L_29 - .L_28)
.L_28:
        /*008c*/ 	.word	0x00000080
        /*0090*/ 	.word	0x00000001
        /*0094*/ 	.word	0x00000001


	//----- nvinfo : EIATTR_CBANK_PARAM_SIZE
	.align		4
.L_29:
        /*0098*/ 	.byte	0x03, 0x19
        /*009a*/ 	.short	0x0034


	//----- nvinfo : EIATTR_PARAM_CBANK
	.align		4
        /*009c*/ 	.byte	0x04, 0x0a
        /*009e*/ 	.short	(.L_31 - .L_30)
	.align		4
.L_30:
        /*00a0*/ 	.word	index@(.nv.constant0.triton_poi_fused__native_batch_norm_legit_no_training_53)
        /*00a4*/ 	.short	0x0210
        /*00a6*/ 	.short	0x0034


	//----- nvinfo : EIATTR_SW_WAR
	.align		4
.L_31:
        /*00a8*/ 	.byte	0x04, 0x36
        /*00aa*/ 	.short	(.L_33 - .L_32)
.L_32:
        /*00ac*/ 	.word	0x00000008
.L_33:


//--------------------- .nv.callgraph             --------------------------
	.section	.nv.callgraph,"",@"SHT_CUDA_CALLGRAPH"
	.align	4
	.sectionentsize	8
	.align		4
        /*0000*/ 	.word	0x00000000
	.align		4
        /*0004*/ 	.word	0xffffffff
	.align		4
        /*0008*/ 	.word	0x00000000
	.align		4
        /*000c*/ 	.word	0xfffffffe
	.align		4
        /*0010*/ 	.word	0x00000000
	.align		4
        /*0014*/ 	.word	0xfffffffd
	.align		4
        /*0018*/ 	.word	0x00000000
	.align		4
        /*001c*/ 	.word	0xfffffffc


//--------------------- .nv.constant4             --------------------------
	.section	.nv.constant4,"a",@progbits
	.align	8
	.align		8
.nv.constant4:
        /*0000*/ 	.dword	_$_str
	.align		8
        /*0008*/ 	.dword	_$_str_$_2


//--------------------- .text.triton_poi_fused__native_batch_norm_legit_no_training_53 --------------------------
	.section	.text.triton_poi_fused__native_batch_norm_legit_no_training_53,"ax",@progbits
	.align	128
        .global         triton_poi_fused__native_batch_norm_legit_no_training_53
        .type           triton_poi_fused__native_batch_norm_legit_no_training_53,@function
        .size           triton_poi_fused__native_batch_norm_legit_no_training_53,(.L_x_1 - triton_poi_fused__native_batch_norm_legit_no_training_53)
        .other          triton_poi_fused__native_batch_norm_legit_no_training_53,@"STO_CUDA_ENTRY STV_DEFAULT"
triton_poi_fused__native_batch_norm_legit_no_training_53:
.text.triton_poi_fused__native_batch_norm_legit_no_training_53:
[----:B------:R-:W-:Y:S01]  /*0000*/  LDC R1, c[0x0][0x28] ;  /* 0x00000a00ff017b82 */ /* 0x000fe20000000800 */
[----:B------:R-:W1:Y:S01]  /*0010*/  S2R R0, SR_TID.X ;  /* 0x0000000000007919 */ /* 0x000e620000002100 */
[----:B------:R-:W-:-:S06]  /*0020*/  HFMA2.MMA R2, -RZ, RZ, 0, 0 ;  /* 0x00000000ff027435 */ /* 0x000fcc00000001ff */
[----:B------:R-:W2:Y:S01]  /*0030*/  LDC.64 R20, c[0x0][0x220] ;  /* 0x00008800ff147b82 */ /* 0x000ea20000000a00 */
[----:B------:R-:W-:Y:S01]  /*0040*/  ULDC.64 UR4, c[0x0][0x208] ;  /* 0x0000820000047ab9 */ /* 0x000fe20000000a00 */
[----:B------:R-:W3:Y:S06]  /*0050*/  S2R R3, SR_CTAID.X ;  /* 0x0000000000037919 */ /* 0x000eec0000002500 */
[----:B------:R-:W4:Y:S08]  /*0060*/  LDC.64 R12, c[0x0][0x210] ;  /* 0x00008400ff0c7b82 */ /* 0x000f300000000a00 */
[----:B------:R-:W5:Y:S08]  /*0070*/  LDC.64 R16, c[0x0][0x218] ;  /* 0x00008600ff107b82 */ /* 0x000f700000000a00 */
[----:B------:R-:W5:Y:S01]  /*0080*/  LDC.64 R8, c[0x0][0x228] ;  /* 0x00008a00ff087b82 */ /* 0x000f620000000a00 */
[----:B-1----:R-:W-:-:S04]  /*0090*/  SHF.L.U32 R0, R0, 0x2, RZ ;  /* 0x0000000200007819 */ /* 0x002fc800000006ff */
[----:B------:R-:W-:-:S04]  /*00a0*/  LOP3.LUT R0, R0, 0x1fc, RZ, 0xc0, !PT ;  /* 0x000001fc00007812 */ /* 0x000fc800078ec0ff */
[----:B---3--:R-:W-:-:S05]  /*00b0*/  LEA R3, R3, R0, 0x9 ;  /* 0x0000000003037211 */ /* 0x008fca00078e48ff */
[----:B------:R-:W-:-:S05]  /*00c0*/  IMAD.HI R0, R3, -0x77777777, R2 ;  /* 0x8888888903007827 */ /* 0x000fca00078e0202 */
[----:B------:R-:W-:-:S04]  /*00d0*/  SHF.R.U32.HI R5, RZ, 0x1f, R0 ;  /* 0x0000001fff057819 */ /* 0x000fc80000011600 */
[----:B------:R-:W-:-:S05]  /*00e0*/  LEA.HI.SX32 R5, R0, R5, 0x15 ;  /* 0x0000000500057211 */ /* 0x000fca00078faaff */
[----:B------:R-:W-:Y:S02]  /*00f0*/  IMAD R0, R5, -0xf00, R3 ;  /* 0xfffff10005007824 */ /* 0x000fe400078e0203 */
[----:B------:R-:W1:Y:S02]  /*0100*/  LDC.64 R4, c[0x0][0x230] ;  /* 0x00008c00ff047b82 */ /* 0x000e640000000a00 */
[----:B--2---:R-:W-:-:S06]  /*0110*/  IMAD.WIDE R20, R0, 0x4, R20 ;  /* 0x0000000400147825 */ /* 0x004fcc00078e0214 */
[----:B------:R-:W2:Y:S01]  /*0120*/  LDG.E.EL.128 R20, desc[UR4][R20.64] ;  /* 0x0000000414147981 */ /* 0x000ea2000c2e1d00 */
[----:B----4-:R-:W-:-:S04]  /*0130*/  IMAD.WIDE R12, R3, 0x4, R12 ;  /* 0x00000004030c7825 */ /* 0x010fc800078e020c */
[C---:B-----5:R-:W-:Y:S02]  /*0140*/  IMAD.WIDE R16, R0.reuse, 0x4, R16 ;  /* 0x0000000400107825 */ /* 0x060fe400078e0210 */
[----:B------:R-:W3:Y:S04]  /*0150*/  LDG.E.128 R12, desc[UR4][R12.64] ;  /* 0x000000040c0c7981 */ /* 0x000ee8000c1e1d00 */
[----:B------:R-:W3:Y:S01]  /*0160*/  LDG.E.EL.128 R16, desc[UR4][R16.64] ;  /* 0x0000000410107981 */ /* 0x000ee2000c2e1d00 */
[----:B0-----:R-:W-:-:S04]  /*0170*/  IMAD.WIDE R8, R0, 0x4, R8 ;  /* 0x0000000400087825 */ /* 0x001fc800078e0208 */
[----:B-1----:R-:W-:Y:S02]  /*0180*/  IMAD.WIDE R4, R0, 0x4, R4 ;  /* 0x0000000400047825 */ /* 0x002fe400078e0204 */
[----:B------:R-:W4:Y:S04]  /*0190*/  LDG.E.EL.128 R8, desc[UR4][R8.64] ;  /* 0x0000000408087981 */ /* 0x000f28000c2e1d00 */
[----:B------:R-:W4:Y:S01]  /*01a0*/  LDG.E.EL.128 R4, desc[UR4][R4.64] ;  /* 0x0000000404047981 */ /* 0x000f22000c2e1d00 */
[----:B------:R-:W-:Y:S01]  /*01b0*/  MOV R2, 0x3e800000 ;  /* 0x3e80000000027802 */ /* 0x000fe20000000f00 */
[----:B--2---:R-:W-:Y:S01]  /*01c0*/  FADD R20, R20, 9.9999997473787516356e-06 ;  /* 0x3727c5ac14147421 */ /* 0x004fe20000000000 */
[----:B------:R-:W-:Y:S01]  /*01d0*/  FADD R22, R22, 9.9999997473787516356e-06 ;  /* 0x3727c5ac16167421 */ /* 0x000fe20000000000 */
[----:B------:R-:W-:Y:S01]  /*01e0*/  FADD R23, R23, 9.9999997473787516356e-06 ;  /* 0x3727c5ac17177421 */ /* 0x000fe20000000000 */
[----:B------:R-:W-:Y:S01]  /*01f0*/  FADD R21, R21, 9.9999997473787516356e-06 ;  /* 0x3727c5ac15157421 */ /* 0x000fe20000000000 */
[----:B------:R-:W0:Y:S01]  /*0200*/  MUFU.SQRT R24, R20 ;  /* 0x0000001400187308 */ /* 0x000e220000002000 */
[----:B---3--:R-:W-:-:S07]  /*0210*/  FADD R15, R15, -R19 ;  /* 0x800000130f0f7221 */ /* 0x008fce0000000000 */
[----:B------:R-:W1:Y:S01]  /*0220*/  MUFU.SQRT R25, R22 ;  /* 0x0000001600197308 */ /* 0x000e620000002000 */
[----:B------:R-:W-:Y:S01]  /*0230*/  FADD R14, R14, -R18 ;  /* 0x800000120e0e7221 */ /* 0x000fe20000000000 */
[----:B------:R-:W-:Y:S01]  /*0240*/  FADD R13, R13, -R17 ;  /* 0x800000110d0d7221 */ /* 0x000fe20000000000 */
[----:B------:R-:W-:Y:S01]  /*0250*/  FADD R12, R12, -R16 ;  /* 0x800000100c0c7221 */ /* 0x000fe20000000000 */
[----:B0-----:R-:W-:-:S04]  /*0260*/  FSETP.GT.AND P6, PT, R24, 8.50705917302346158658e+37, PT ;  /* 0x7e8000001800780b */ /* 0x001fc80003fc4000 */
[----:B------:R-:W0:Y:S01]  /*0270*/  MUFU.SQRT R26, R23 ;  /* 0x00000017001a7308 */ /* 0x000e220000002000 */
[----:B------:R-:W-:Y:S02]  /*0280*/  FSETP.GEU.AND P2, PT, R24, 1.175494350822287508e-38, PT ;  /* 0x008000001800780b */ /* 0x000fe40003f4e000 */
[----:B------:R-:W-:Y:S02]  /*0290*/  FSEL R0, R2, 1, P6 ;  /* 0x3f80000002007808 */ /* 0x000fe40003000000 */
[----:B-1----:R-:W-:-:S03]  /*02a0*/  FSETP.GT.AND P4, PT, R25, 8.50705917302346158658e+37, PT ;  /* 0x7e8000001900780b */ /* 0x002fc60003f84000 */
[----:B------:R1:W2:Y:S01]  /*02b0*/  MUFU.SQRT R27, R21 ;  /* 0x00000015001b7308 */ /* 0x0002a20000002000 */
[C---:B------:R-:W-:Y:S02]  /*02c0*/  FSETP.GEU.AND P0, PT, R25.reuse, 1.175494350822287508e-38, PT ;  /* 0x008000001900780b */ /* 0x040fe40003f0e000 */
[----:B------:R-:W-:Y:S01]  /*02d0*/  FSEL R18, R2, 1, P4 ;  /* 0x3f80000002127808 */ /* 0x000fe20002000000 */
[----:B------:R-:W-:Y:S02]  /*02e0*/  @P6 FMUL R24, R24, 0.25 ;  /* 0x3e80000018186820 */ /* 0x000fe40000400000 */
[----:B------:R-:W-:Y:S01]  /*02f0*/  @!P2 FMUL R0, R0, 16777216 ;  /* 0x4b8000000000a820 */ /* 0x000fe20000400000 */
[----:B0-----:R-:W-:Y:S01]  /*0300*/  FSETP.GT.AND P3, PT, R26, 8.50705917302346158658e+37, PT ;  /* 0x7e8000001a00780b */ /* 0x001fe20003f64000 */
[----:B------:R-:W-:Y:S01]  /*0310*/  @!P2 FMUL R24, R24, 16777216 ;  /* 0x4b8000001818a820 */ /* 0x000fe20000400000 */
[----:B------:R-:W-:Y:S01]  /*0320*/  FSETP.GEU.AND P6, PT, R26, 1.175494350822287508e-38, PT ;  /* 0x008000001a00780b */ /* 0x000fe20003fce000 */
[----:B-1----:R-:W0:Y:S01]  /*0330*/  LDC.64 R20, c[0x0][0x238] ;  /* 0x00008e00ff147b82 */ /* 0x002e220000000a00 */
[----:B------:R-:W-:Y:S01]  /*0340*/  FSEL R19, R2, 1, P3 ;  /* 0x3f80000002137808 */ /* 0x000fe20001800000 */
[----:B------:R-:W-:Y:S01]  /*0350*/  @P4 FMUL R25, R25, 0.25 ;  /* 0x3e80000019194820 */ /* 0x000fe20000400000 */
[----:B------:R-:W1:Y:S01]  /*0360*/  MUFU.RCP R23, R24 ;  /* 0x0000001800177308 */ /* 0x000e620000001000 */
[----:B------:R-:W-:Y:S01]  /*0370*/  @!P0 FMUL R18, R18, 16777216 ;  /* 0x4b80000012128820 */ /* 0x000fe20000400000 */
[----:B--2---:R-:W-:Y:S01]  /*0380*/  FSETP.GT.AND P5, PT, R27, 8.50705917302346158658e+37, PT ;  /* 0x7e8000001b00780b */ /* 0x004fe20003fa4000 */
[----:B------:R-:W-:Y:S01]  /*0390*/  @!P0 FMUL R25, R25, 16777216 ;  /* 0x4b80000019198820 */ /* 0x000fe20000400000 */
[----:B------:R-:W-:-:S02]  /*03a0*/  FSETP.GEU.AND P1, PT, R27, 1.175494350822287508e-38, PT ;  /* 0x008000001b00780b */ /* 0x000fc40003f2e000 */
[----:B------:R-:W-:Y:S01]  /*03b0*/  FSEL R17, R2, 1, P5 ;  /* 0x3f80000002117808 */ /* 0x000fe20002800000 */
[----:B------:R-:W-:Y:S02]  /*03c0*/  @P3 FMUL R26, R26, 0.25 ;  /* 0x3e8000001a1a3820 */ /* 0x000fe40000400000 */
[----:B------:R-:W2:Y:S01]  /*03d0*/  MUFU.RCP R25, R25 ;  /* 0x0000001900197308 */ /* 0x000ea20000001000 */
[----:B------:R-:W-:Y:S01]  /*03e0*/  @!P6 FMUL R19, R19, 16777216 ;  /* 0x4b8000001313e820 */ /* 0x000fe20000400000 */
[----:B------:R-:W-:-:S04]  /*03f0*/  @!P6 FMUL R26, R26, 16777216 ;  /* 0x4b8000001a1ae820 */ /* 0x000fc80000400000 */
[----:B------:R-:W-:Y:S01]  /*0400*/  @P5 FMUL R27, R27, 0.25 ;  /* 0x3e8000001b1b5820 */ /* 0x000fe20000400000 */
[----:B-1----:R-:W-:Y:S01]  /*0410*/  FMUL R23, R23, R0 ;  /* 0x0000000017177220 */ /* 0x002fe20000400000 */
[----:B------:R-:W1:Y:S01]  /*0420*/  MUFU.RCP R26, R26 ;  /* 0x0000001a001a7308 */ /* 0x000e620000001000 */
[----:B------:R-:W-:Y:S01]  /*0430*/  @!P1 FMUL R17, R17, 16777216 ;  /* 0x4b80000011119820 */ /* 0x000fe20000400000 */
[----:B------:R-:W-:Y:S01]  /*0440*/  @!P1 FMUL R27, R27, 16777216 ;  /* 0x4b8000001b1b9820 */ /* 0x000fe20000400000 */
[----:B------:R-:W-:Y:S01]  /*0450*/  FMUL R23, R12, R23 ;  /* 0x000000170c177220 */ /* 0x000fe20000400000 */
[----:B0-----:R-:W-:-:S04]  /*0460*/  IMAD.WIDE R20, R3, 0x4, R20 ;  /* 0x0000000403147825 */ /* 0x001fc800078e0214 */
[----:B--2---:R-:W-:Y:S01]  /*0470*/  FMUL R25, R25, R18 ;  /* 0x0000001219197220 */ /* 0x004fe20000400000 */
[----:B------:R-:W0:Y:S01]  /*0480*/  MUFU.RCP R22, R27 ;  /* 0x0000001b00167308 */ /* 0x000e220000001000 */
[----:B----4-:R-:W-:Y:S02]  /*0490*/  FFMA R4, R8, R23, R4 ;  /* 0x0000001708047223 */ /* 0x010fe40000000004 */
[----:B------:R-:W-:Y:S01]  /*04a0*/  FMUL R25, R14, R25 ;  /* 0x000000190e197220 */ /* 0x000fe20000400000 */
[----:B-1----:R-:W-:-:S03]  /*04b0*/  FMUL R26, R26, R19 ;  /* 0x000000131a1a7220 */ /* 0x002fc60000400000 */
[----:B------:R-:W-:Y:S01]  /*04c0*/  FFMA R6, R10, R25, R6 ;  /* 0x000000190a067223 */ /* 0x000fe20000000006 */
[----:B------:R-:W-:Y:S01]  /*04d0*/  FMUL R26, R15, R26 ;  /* 0x0000001a0f1a7220 */ /* 0x000fe20000400000 */
[----:B0-----:R-:W-:-:S03]  /*04e0*/  FMUL R22, R22, R17 ;  /* 0x0000001116167220 */ /* 0x001fc60000400000 */
[----:B------:R-:W-:Y:S01]  /*04f0*/  FFMA R7, R11, R26, R7 ;  /* 0x0000001a0b077223 */ /* 0x000fe20000000007 */
[----:B------:R-:W-:-:S04]  /*0500*/  FMUL R22, R13, R22 ;  /* 0x000000160d167220 */ /* 0x000fc80000400000 */
[----:B------:R-:W-:-:S05]  /*0510*/  FFMA R5, R9, R22, R5 ;  /* 0x0000001609057223 */ /* 0x000fca0000000005 */
[----:B------:R-:W-:Y:S01]  /*0520*/  STG.E.128 desc[UR4][R20.64], R4 ;  /* 0x0000000414007986 */ /* 0x000fe2000c101d04 */
[----:B------:R-:W-:Y:S05]  /*0530*/  EXIT ;  /* 0x000000000000794d */ /* 0x000fea0003800000 */
.L_x_0:
[----:B------:R-:W-:-:S00]  /*0540*/  BRA `(.L_x_0) ;  /* 0xfffffffc00fc7947 */ /* 0x000fc0000383ffff */
[----:B------:R-:W-:-:S00]  /*0550*/  NOP ;  /* 0x0000000000007918 */ /* 0x000fc00000000000 */
        /* <DEDUP_REMOVED lines=10> */
.L_x_1:


//--------------------- .nv.global.init           --------------------------
	.section	.nv.global.init,"aw",@progbits
.nv.global.init:
	.type		_$_str,@object
	.size		_$_str,(_$_str_$_2 - _$_str)
_$_str:
        /*0000*/ 	.byte	0x5f, 0x5f, 0x43, 0x55, 0x44, 0x41, 0x5f, 0x46, 0x54, 0x5a, 0x00
	.type		_$_str_$_2,@object
	.size		_$_str_$_2,(.L_1 - _$_str_$_2)
_$_str_$_2:
        /*000b*/ 	.byte	0x5f, 0x5f, 0x43, 0x55, 0x44, 0x41, 0x5f, 0x50, 0x52, 0x45, 0x43, 0x5f, 0x53, 0x51, 0x52, 0x54
        /*001b*/ 	.byte	0x00
.L_1:


//--------------------- .nv.constant0.triton_poi_fused__native_batch_norm_legit_no_training_53 --------------------------
	.section	.nv.constant0.triton_poi_fused__native_batch_norm_legit_no_training_53,"a",@progbits
	.sectionflags	@""
	.align	4
.nv.constant0.triton_poi_fused__native_batch_norm_legit_no_training_53:
	.zero		580
